	.headerflags	@"EF_CUDA_TEXMODE_UNIFIED EF_CUDA_64BIT_ADDRESS EF_CUDA_ACCELERATORS EF_CUDA_SM90 EF_CUDA_VIRTUAL_SM(EF_CUDA_SM90)"
	.elftype	@"ET_EXEC"


//--------------------- .nv.info                  --------------------------
	.section	.nv.info,"",@"SHT_CUDA_INFO"
	.align	4


	//----- nvinfo : EIATTR_REGCOUNT
	.align		4
        /*0000*/ 	.byte	0x04, 0x2f
        /*0002*/ 	.short	(.L_1 - .L_0)
	.align		4
.L_0:
        /*0004*/ 	.word	index@(triton_poi_fused_add_mul_3)
        /*0008*/ 	.word	0x00000014


	//----- nvinfo : EIATTR_MIN_STACK_SIZE
	.align		4
.L_1:
        /*000c*/ 	.byte	0x04, 0x12
        /*000e*/ 	.short	(.L_3 - .L_2)
	.align		4
.L_2:
        /*0010*/ 	.word	index@(triton_poi_fused_add_mul_3)
        /*0014*/ 	.word	0x00000000


	//----- nvinfo : EIATTR_FRAME_SIZE
	.align		4
.L_3:
        /*0018*/ 	.byte	0x04, 0x11
        /*001a*/ 	.short	(.L_5 - .L_4)
	.align		4
.L_4:
        /*001c*/ 	.word	index@(triton_poi_fused_add_mul_3)
        /*0020*/ 	.word	0x00000000


	//----- nvinfo : EIATTR_MIN_STACK_SIZE
	.align		4
.L_5:
        /*0024*/ 	.byte	0x04, 0x12
        /*0026*/ 	.short	(.L_7 - .L_6)
	.align		4
.L_6:
        /*0028*/ 	.word	index@(triton_poi_fused_add_mul_3)
        /*002c*/ 	.word	0x00000000
.L_7:


//--------------------- .nv.info.triton_poi_fused_add_mul_3 --------------------------
	.section	.nv.info.triton_poi_fused_add_mul_3,"",@"SHT_CUDA_INFO"
	.sectionflags	@""
	.align	4


	//----- nvinfo : EIATTR_CUDA_API_VERSION
	.align		4
        /*0000*/ 	.byte	0x04, 0x37
        /*0002*/ 	.short	(.L_9 - .L_8)
.L_8:
        /*0004*/ 	.word	0x0000007c


	//----- nvinfo : EIATTR_KPARAM_INFO
	.align		4
.L_9:
        /*0008*/ 	.byte	0x04, 0x17
        /*000a*/ 	.short	(.L_11 - .L_10)
.L_10:
        /*000c*/ 	.word	0x00000000
        /*0010*/ 	.short	0x0004
        /*0012*/ 	.short	0x0020
        /*0014*/ 	.byte	0x00, 0xf0, 0x11, 0x00


	//----- nvinfo : EIATTR_KPARAM_INFO
	.align		4
.L_11:
        /*0018*/ 	.byte	0x04, 0x17
        /*001a*/ 	.short	(.L_13 - .L_12)
.L_12:
        /*001c*/ 	.word	0x00000000
        /*0020*/ 	.short	0x0003
        /*0022*/ 	.short	0x0018
        /*0024*/ 	.byte	0x00, 0xf4, 0x21, 0x00


	//----- nvinfo : EIATTR_KPARAM_INFO
	.align		4
.L_13:
        /*0028*/ 	.byte	0x04, 0x17
        /*002a*/ 	.short	(.L_15 - .L_14)
.L_14:
        /*002c*/ 	.word	0x00000000
        /*0030*/ 	.short	0x0002
        /*0032*/ 	.short	0x0010
        /*0034*/ 	.byte	0x00, 0xf4, 0x21, 0x00


	//----- nvinfo : EIATTR_KPARAM_INFO
	.align		4
.L_15:
        /*0038*/ 	.byte	0x04, 0x17
        /*003a*/ 	.short	(.L_17 - .L_16)
.L_16:
        /*003c*/ 	.word	0x00000000
        /*0040*/ 	.short	0x0001
        /*0042*/ 	.short	0x0008
        /*0044*/ 	.byte	0x00, 0xf4, 0x21, 0x00


	//----- nvinfo : EIATTR_KPARAM_INFO
	.align		4
.L_17:
        /*0048*/ 	.byte	0x04, 0x17
        /*004a*/ 	.short	(.L_19 - .L_18)
.L_18:
        /*004c*/ 	.word	0x00000000
        /*0050*/ 	.short	0x0000
        /*0052*/ 	.short	0x0000
        /*0054*/ 	.byte	0x00, 0xf4, 0x21, 0x00


	//----- nvinfo : EIATTR_SPARSE_MMA_MASK
	.align		4
.L_19:
        /*0058*/ 	.byte	0x03, 0x50
        /*005a*/ 	.short	0x0000


	//----- nvinfo : EIATTR_MAXREG_COUNT
	.align		4
        /*005c*/ 	.byte	0x03, 0x1b
        /*005e*/ 	.short	0x00ff


	//----- nvinfo : EIATTR_EXIT_INSTR_OFFSETS
	.align		4
        /*0060*/ 	.byte	0x04, 0x1c
        /*0062*/ 	.short	(.L_21 - .L_20)


	//   ....[0]....
.L_20:
        /*0064*/ 	.word	0x000001f0


	//   ....[1]....
        /*0068*/ 	.word	0x00000210


	//----- nvinfo : EIATTR_REQNTID
	.align		4
.L_21:
        /*006c*/ 	.byte	0x04, 0x10
        /*006e*/ 	.short	(.L_23 - .L_22)
.L_22:
        /*0070*/ 	.word	0x00000080
        /*0074*/ 	.word	0x00000001
        /*0078*/ 	.word	0x00000001


	//----- nvinfo : EIATTR_CBANK_PARAM_SIZE
	.align		4
.L_23:
        /*007c*/ 	.byte	0x03, 0x19
        /*007e*/ 	.short	0x0024


	//----- nvinfo : EIATTR_PARAM_CBANK
	.align		4
        /*0080*/ 	.byte	0x04, 0x0a
        /*0082*/ 	.short	(.L_25 - .L_24)
	.align		4
.L_24:
        /*0084*/ 	.word	index@(.nv.constant0.triton_poi_fused_add_mul_3)
        /*0088*/ 	.short	0x0210
        /*008a*/ 	.short	0x0024


	//----- nvinfo : EIATTR_SW_WAR
	.align		4
.L_25:
        /*008c*/ 	.byte	0x04, 0x36
        /*008e*/ 	.short	(.L_27 - .L_26)
.L_26:
        /*0090*/ 	.word	0x00000008
.L_27:


//--------------------- .nv.callgraph             --------------------------
	.section	.nv.callgraph,"",@"SHT_CUDA_CALLGRAPH"
	.align	4
	.sectionentsize	8
	.align		4
        /*0000*/ 	.word	0x00000000
	.align		4
        /*0004*/ 	.word	0xffffffff
	.align		4
        /*0008*/ 	.word	0x00000000
	.align		4
        /*000c*/ 	.word	0xfffffffe
	.align		4
        /*0010*/ 	.word	0x00000000
	.align		4
        /*0014*/ 	.word	0xfffffffd
	.align		4
        /*0018*/ 	.word	0x00000000
	.align		4
        /*001c*/ 	.word	0xfffffffc


//--------------------- .text.triton_poi_fused_add_mul_3 --------------------------
	.section	.text.triton_poi_fused_add_mul_3,"ax",@progbits
	.align	128
        .global         triton_poi_fused_add_mul_3
        .type           triton_poi_fused_add_mul_3,@function
        .size           triton_poi_fused_add_mul_3,(.L_x_1 - triton_poi_fused_add_mul_3)
        .other          triton_poi_fused_add_mul_3,@"STO_CUDA_ENTRY STV_DEFAULT"
triton_poi_fused_add_mul_3:
.text.triton_poi_fused_add_mul_3:
[----:B------:R-:W0:Y:S02]  /*0000*/  LDC R1, c[0x0][0x28] ;  /* 0x00000a00ff017b82 */ /* 0x000e240000000800 */
[----:B------:R-:W1:Y:S01]  /*0010*/  S2R R0, SR_TID.X ;  /* 0x0000000000007919 */ /* 0x000e620000002100 */
[----:B------:R-:W2:Y:S01]  /*0020*/  LDC.64 R6, c[0x0][0x218] ;  /* 0x00008600ff067b82 */ /* 0x000ea20000000a00 */
[----:B------:R-:W-:Y:S02]  /*0030*/  CS2R R12, SRZ ;  /* 0x00000000000c7805 */ /* 0x000fe4000001ff00 */
[----:B------:R-:W-:Y:S01]  /*0040*/  CS2R R14, SRZ ;  /* 0x00000000000e7805 */ /* 0x000fe2000001ff00 */
[----:B------:R-:W3:Y:S01]  /*0050*/  S2R R11, SR_CTAID.X ;  /* 0x00000000000b7919 */ /* 0x000ee20000002500 */
[----:B------:R-:W-:Y:S01]  /*0060*/  CS2R R16, SRZ ;  /* 0x0000000000107805 */ /* 0x000fe2000001ff00 */
[----:B------:R-:W-:Y:S02]  /*0070*/  ULDC.64 UR4, c[0x0][0x208] ;  /* 0x0000820000047ab9 */ /* 0x000fe40000000a00 */
[----:B------:R-:W4:Y:S08]  /*0080*/  LDC.64 R4, c[0x0][0x210] ;  /* 0x00008400ff047b82 */ /* 0x000f300000000a00 */
[----:B------:R-:W5:Y:S01]  /*0090*/  LDC.64 R2, c[0x0][0x220] ;  /* 0x00008800ff027b82 */ /* 0x000f620000000a00 */
[----:B-1----:R-:W-:-:S05]  /*00a0*/  IMAD.SHL.U32 R0, R0, 0x2, RZ ;  /* 0x0000000200007824 */ /* 0x002fca00078e00ff */
[----:B------:R-:W-:-:S05]  /*00b0*/  LOP3.LUT R0, R0, 0xfe, RZ, 0xc0, !PT ;  /* 0x000000fe00007812 */ /* 0x000fca00078ec0ff */
[----:B---3--:R-:W-:-:S04]  /*00c0*/  IMAD R11, R11, 0x100, R0 ;  /* 0x000001000b0b7824 */ /* 0x008fc800078e0200 */
[C---:B----4-:R-:W-:Y:S01]  /*00d0*/  IMAD.WIDE R4, R11.reuse, 0x4, R4 ;  /* 0x000000040b047825 */ /* 0x050fe200078e0204 */
[----:B------:R-:W-:Y:S02]  /*00e0*/  SHF.R.S32.HI R0, RZ, 0x1f, R11 ;  /* 0x0000001fff007819 */ /* 0x000fe4000001140b */
[C---:B------:R-:W-:Y:S01]  /*00f0*/  ISETP.GE.AND P0, PT, R11.reuse, 0x100, PT ;  /* 0x000001000b00780c */ /* 0x040fe20003f06270 */
[----:B-----5:R-:W-:Y:S01]  /*0100*/  IMAD.WIDE R2, R11, 0x4, R2 ;  /* 0x000000040b027825 */ /* 0x020fe200078e0202 */
[----:B------:R-:W-:-:S04]  /*0110*/  LEA.HI R0, R0, R11, RZ, 0x2 ;  /* 0x0000000b00007211 */ /* 0x000fc800078f10ff */
[----:B------:R-:W-:Y:S02]  /*0120*/  LOP3.LUT R8, R0, 0xfffffffc, RZ, 0xc0, !PT ;  /* 0xfffffffc00087812 */ /* 0x000fe400078ec0ff */
[----:B------:R-:W-:Y:S02]  /*0130*/  SHF.R.S32.HI R0, RZ, 0x2, R0 ;  /* 0x00000002ff007819 */ /* 0x000fe40000011400 */
[----:B------:R-:W-:-:S03]  /*0140*/  IADD3 R9, R11, -R8, RZ ;  /* 0x800000080b097210 */ /* 0x000fc60007ffe0ff */
[----:B------:R-:W3:Y:S02]  /*0150*/  @!P0 LDG.E.64 R12, desc[UR4][R4.64] ;  /* 0x00000004040c8981 */ /* 0x000ee4000c1e1b00 */
[----:B------:R-:W-:Y:S02]  /*0160*/  IMAD R0, R0, 0xc, R9 ;  /* 0x0000000c00007824 */ /* 0x000fe400078e0209 */
[----:B------:R-:W3:Y:S02]  /*0170*/  @!P0 LDG.E.64 R16, desc[UR4][R2.64] ;  /* 0x0000000402108981 */ /* 0x000ee4000c1e1b00 */
[----:B------:R-:W-:-:S04]  /*0180*/  VIADD R9, R0, 0x8 ;  /* 0x0000000800097836 */ /* 0x000fc80000000000 */
[----:B--2---:R-:W-:Y:S02]  /*0190*/  IMAD.WIDE R6, R9, 0x4, R6 ;  /* 0x0000000409067825 */ /* 0x004fe400078e0206 */
[----:B------:R-:W1:Y:S03]  /*01a0*/  LDC.64 R8, c[0x0][0x228] ;  /* 0x00008a00ff087b82 */ /* 0x000e660000000a00 */
[----:B------:R-:W3:Y:S01]  /*01b0*/  @!P0 LDG.E.64 R14, desc[UR4][R6.64] ;  /* 0x00000004060e8981 */ /* 0x000ee2000c1e1b00 */
[----:B-1----:R-:W-:-:S04]  /*01c0*/  IMAD.WIDE R8, R11, 0x4, R8 ;  /* 0x000000040b087825 */ /* 0x002fc800078e0208 */
[----:B---3--:R-:W-:Y:S01]  /*01d0*/  FFMA R12, R16, R14, R12 ;  /* 0x0000000e100c7223 */ /* 0x008fe2000000000c */
[----:B------:R-:W-:Y:S01]  /*01e0*/  FFMA R13, R17, R15, R13 ;  /* 0x0000000f110d7223 */ /* 0x000fe2000000000d */
[----:B------:R-:W-:Y:S06]  /*01f0*/  @P0 EXIT ;  /* 0x000000000000094d */ /* 0x000fec0003800000 */
[----:B------:R-:W-:Y:S01]  /*0200*/  STG.E.64 desc[UR4][R8.64], R12 ;  /* 0x0000000c08007986 */ /* 0x000fe2000c101b04 */
[----:B------:R-:W-:Y:S05]  /*0210*/  EXIT ;  /* 0x000000000000794d */ /* 0x000fea0003800000 */
.L_x_0:
[----:B------:R-:W-:-:S00]  /*0220*/  BRA `(.L_x_0) ;  /* 0xfffffffc00fc7947 */ /* 0x000fc0000383ffff */
[----:B------:R-:W-:-:S00]  /*0230*/  NOP ;  /* 0x0000000000007918 */ /* 0x000fc00000000000 */
        /* <DEDUP_REMOVED lines=12> */
.L_x_1:


//--------------------- .nv.constant0.triton_poi_fused_add_mul_3 --------------------------
	.section	.nv.constant0.triton_poi_fused_add_mul_3,"a",@progbits
	.sectionflags	@""
	.align	4
.nv.constant0.triton_poi_fused_add_mul_3:
	.zero		564
